	.headerflags	@"EF_CUDA_TEXMODE_UNIFIED EF_CUDA_64BIT_ADDRESS EF_CUDA_ACCELERATORS EF_CUDA_SM90 EF_CUDA_VIRTUAL_SM(EF_CUDA_SM90)"
	.elftype	@"ET_EXEC"


//--------------------- .nv.info                  --------------------------
	.section	.nv.info,"",@"SHT_CUDA_INFO"
	.align	4


	//----- nvinfo : EIATTR_REGCOUNT
	.align		4
        /*0000*/ 	.byte	0x04, 0x2f
        /*0002*/ 	.short	(.L_1 - .L_0)
	.align		4
.L_0:
        /*0004*/ 	.word	index@(triton_poi_fused_add_mul_1)
        /*0008*/ 	.word	0x00000008


	//----- nvinfo : EIATTR_MIN_STACK_SIZE
	.align		4
.L_1:
        /*000c*/ 	.byte	0x04, 0x12
        /*000e*/ 	.short	(.L_3 - .L_2)
	.align		4
.L_2:
        /*0010*/ 	.word	index@(triton_poi_fused_add_mul_1)
        /*0014*/ 	.word	0x00000000


	//----- nvinfo : EIATTR_FRAME_SIZE
	.align		4
.L_3:
        /*0018*/ 	.byte	0x04, 0x11
        /*001a*/ 	.short	(.L_5 - .L_4)
	.align		4
.L_4:
        /*001c*/ 	.word	index@(triton_poi_fused_add_mul_1)
        /*0020*/ 	.word	0x00000000


	//----- nvinfo : EIATTR_MIN_STACK_SIZE
	.align		4
.L_5:
        /*0024*/ 	.byte	0x04, 0x12
        /*0026*/ 	.short	(.L_7 - .L_6)
	.align		4
.L_6:
        /*0028*/ 	.word	index@(triton_poi_fused_add_mul_1)
        /*002c*/ 	.word	0x00000000
.L_7:


//--------------------- .nv.info.triton_poi_fused_add_mul_1 --------------------------
	.section	.nv.info.triton_poi_fused_add_mul_1,"",@"SHT_CUDA_INFO"
	.sectionflags	@""
	.align	4


	//----- nvinfo : EIATTR_CUDA_API_VERSION
	.align		4
        /*0000*/ 	.byte	0x04, 0x37
        /*0002*/ 	.short	(.L_9 - .L_8)
.L_8:
        /*0004*/ 	.word	0x0000007c


	//----- nvinfo : EIATTR_KPARAM_INFO
	.align		4
.L_9:
        /*0008*/ 	.byte	0x04, 0x17
        /*000a*/ 	.short	(.L_11 - .L_10)
.L_10:
        /*000c*/ 	.word	0x00000000
        /*0010*/ 	.short	0x0001
        /*0012*/ 	.short	0x0008
        /*0014*/ 	.byte	0x00, 0xf0, 0x11, 0x00


	//----- nvinfo : EIATTR_KPARAM_INFO
	.align		4
.L_11:
        /*0018*/ 	.byte	0x04, 0x17
        /*001a*/ 	.short	(.L_13 - .L_12)
.L_12:
        /*001c*/ 	.word	0x00000000
        /*0020*/ 	.short	0x0000
        /*0022*/ 	.short	0x0000
        /*0024*/ 	.byte	0x00, 0xf4, 0x21, 0x00


	//----- nvinfo : EIATTR_SPARSE_MMA_MASK
	.align		4
.L_13:
        /*0028*/ 	.byte	0x03, 0x50
        /*002a*/ 	.short	0x0000


	//----- nvinfo : EIATTR_MAXREG_COUNT
	.align		4
        /*002c*/ 	.byte	0x03, 0x1b
        /*002e*/ 	.short	0x00ff


	//----- nvinfo : EIATTR_EXIT_INSTR_OFFSETS
	.align		4
        /*0030*/ 	.byte	0x04, 0x1c
        /*0032*/ 	.short	(.L_15 - .L_14)


	//   ....[0]....
.L_14:
        /*0034*/ 	.word	0x00000120


	//   ....[1]....
        /*0038*/ 	.word	0x00000140


	//----- nvinfo : EIATTR_REQNTID
	.align		4
.L_15:
        /*003c*/ 	.byte	0x04, 0x10
        /*003e*/ 	.short	(.L_17 - .L_16)
.L_16:
        /*0040*/ 	.word	0x00000080
        /*0044*/ 	.word	0x00000001
        /*0048*/ 	.word	0x00000001


	//----- nvinfo : EIATTR_CRS_STACK_SIZE
	.align		4
.L_17:
        /*004c*/ 	.byte	0x04, 0x1e
        /*004e*/ 	.short	(.L_19 - .L_18)
.L_18:
        /*0050*/ 	.word	0x00000000


	//----- nvinfo : EIATTR_CBANK_PARAM_SIZE
	.align		4
.L_19:
        /*0054*/ 	.byte	0x03, 0x19
        /*0056*/ 	.short	0x000c


	//----- nvinfo : EIATTR_PARAM_CBANK
	.align		4
        /*0058*/ 	.byte	0x04, 0x0a
        /*005a*/ 	.short	(.L_21 - .L_20)
	.align		4
.L_20:
        /*005c*/ 	.word	index@(.nv.constant0.triton_poi_fused_add_mul_1)
        /*0060*/ 	.short	0x0210
        /*0062*/ 	.short	0x000c


	//----- nvinfo : EIATTR_SW_WAR
	.align		4
.L_21:
        /*0064*/ 	.byte	0x04, 0x36
        /*0066*/ 	.short	(.L_23 - .L_22)
.L_22:
        /*0068*/ 	.word	0x00000008
.L_23:


//--------------------- .nv.callgraph             --------------------------
	.section	.nv.callgraph,"",@"SHT_CUDA_CALLGRAPH"
	.align	4
	.sectionentsize	8
	.align		4
        /*0000*/ 	.word	0x00000000
	.align		4
        /*0004*/ 	.word	0xffffffff
	.align		4
        /*0008*/ 	.word	0x00000000
	.align		4
        /*000c*/ 	.word	0xfffffffe
	.align		4
        /*0010*/ 	.word	0x00000000
	.align		4
        /*0014*/ 	.word	0xfffffffd
	.align		4
        /*0018*/ 	.word	0x00000000
	.align		4
        /*001c*/ 	.word	0xfffffffc


//--------------------- .text.triton_poi_fused_add_mul_1 --------------------------
	.section	.text.triton_poi_fused_add_mul_1,"ax",@progbits
	.align	128
        .global         triton_poi_fused_add_mul_1
        .type           triton_poi_fused_add_mul_1,@function
        .size           triton_poi_fused_add_mul_1,(.L_x_3 - triton_poi_fused_add_mul_1)
        .other          triton_poi_fused_add_mul_1,@"STO_CUDA_ENTRY STV_DEFAULT"
triton_poi_fused_add_mul_1:
.text.triton_poi_fused_add_mul_1:
[----:B------:R-:W0:Y:S02]  /*0000*/  LDC R1, c[0x0][0x28] ;  /* 0x00000a00ff017b82 */ /* 0x000e240000000800 */
[----:B------:R-:W1:Y:S01]  /*0010*/  S2R R0, SR_TID.X ;  /* 0x0000000000007919 */ /* 0x000e620000002100 */
[----:B------:R-:W2:Y:S01]  /*0020*/  LDC.64 R2, c[0x0][0x210] ;  /* 0x00008400ff027b82 */ /* 0x000ea20000000a00 */
[----:B------:R-:W-:Y:S01]  /*0030*/  ULDC.64 UR4, c[0x0][0x208] ;  /* 0x0000820000047ab9 */ /* 0x000fe20000000a00 */
[----:B------:R-:W-:Y:S01]  /*0040*/  BSSY B0, `(.L_x_0) ;  /* 0x000000b000007945 */ /* 0x000fe20003800000 */
[----:B------:R-:W3:Y:S01]  /*0050*/  S2R R5, SR_CTAID.X ;  /* 0x0000000000057919 */ /* 0x000ee20000002500 */
[----:B-1----:R-:W-:-:S04]  /*0060*/  SHF.L.U32 R0, R0, 0x1, RZ ;  /* 0x0000000100007819 */ /* 0x002fc800000006ff */
[----:B------:R-:W-:-:S04]  /*0070*/  LOP3.LUT R0, R0, 0xfe, RZ, 0xc0, !PT ;  /* 0x000000fe00007812 */ /* 0x000fc800078ec0ff */
[----:B---3--:R-:W-:Y:S01]  /*0080*/  LEA R5, R5, R0, 0x8 ;  /* 0x0000000005057211 */ /* 0x008fe200078e40ff */
[----:B------:R-:W-:-:S03]  /*0090*/  HFMA2.MMA R0, -RZ, RZ, 1.625, 0 ;  /* 0x3e800000ff007435 */ /* 0x000fc600000001ff */
[C---:B------:R-:W-:Y:S01]  /*00a0*/  ISETP.GE.AND P0, PT, R5.reuse, 0x400, PT ;  /* 0x000004000500780c */ /* 0x040fe20003f06270 */
[----:B--2---:R-:W-:Y:S01]  /*00b0*/  IMAD.WIDE R2, R5, 0x4, R2 ;  /* 0x0000000405027825 */ /* 0x004fe200078e0202 */
[----:B------:R-:W-:-:S11]  /*00c0*/  CS2R R4, SRZ ;  /* 0x0000000000047805 */ /* 0x000fd6000001ff00 */
[----:B------:R-:W-:Y:S05]  /*00d0*/  @P0 BRA `(.L_x_1) ;  /* 0x0000000000040947 */ /* 0x000fea0003800000 */
[----:B------:R1:W5:Y:S02]  /*00e0*/  LDG.E.64 R4, desc[UR4][R2.64] ;  /* 0x0000000402047981 */ /* 0x000364000c1e1b00 */
.L_x_1:
[----:B------:R-:W-:Y:S05]  /*00f0*/  BSYNC B0 ;  /* 0x0000000000007941 */ /* 0x000fea0003800000 */
.L_x_0:
[-C--:B-----5:R-:W-:Y:S01]  /*0100*/  FFMA R4, R4, R0.reuse, 128 ;  /* 0x4300000004047423 */ /* 0x0a0fe20000000000 */
[----:B------:R-:W-:Y:S01]  /*0110*/  FFMA R5, R5, R0, 128 ;  /* 0x4300000005057423 */ /* 0x000fe20000000000 */
[----:B------:R-:W-:Y:S06]  /*0120*/  @P0 EXIT ;  /* 0x000000000000094d */ /* 0x000fec0003800000 */
[----:B------:R-:W-:Y:S01]  /*0130*/  STG.E.64 desc[UR4][R2.64], R4 ;  /* 0x0000000402007986 */ /* 0x000fe2000c101b04 */
[----:B------:R-:W-:Y:S05]  /*0140*/  EXIT ;  /* 0x000000000000794d */ /* 0x000fea0003800000 */
.L_x_2:
[----:B------:R-:W-:-:S00]  /*0150*/  BRA `(.L_x_2) ;  /* 0xfffffffc00fc7947 */ /* 0x000fc0000383ffff */
[----:B------:R-:W-:-:S00]  /*0160*/  NOP ;  /* 0x0000000000007918 */ /* 0x000fc00000000000 */
        /* <DEDUP_REMOVED lines=9> */
.L_x_3:


//--------------------- .nv.constant0.triton_poi_fused_add_mul_1 --------------------------
	.section	.nv.constant0.triton_poi_fused_add_mul_1,"a",@progbits
	.sectionflags	@""
	.align	4
.nv.constant0.triton_poi_fused_add_mul_1:
	.zero		540
